	.headerflags	@"EF_CUDA_TEXMODE_UNIFIED EF_CUDA_64BIT_ADDRESS EF_CUDA_ACCELERATORS EF_CUDA_SM90 EF_CUDA_VIRTUAL_SM(EF_CUDA_SM90)"
	.elftype	@"ET_EXEC"


//--------------------- .nv.info                  --------------------------
	.section	.nv.info,"",@"SHT_CUDA_INFO"
	.align	4


	//----- nvinfo : EIATTR_REGCOUNT
	.align		4
        /*0000*/ 	.byte	0x04, 0x2f
        /*0002*/ 	.short	(.L_3 - .L_2)
	.align		4
.L_2:
        /*0004*/ 	.word	index@(triton_poi_fused__native_batch_norm_legit_no_training_32)
        /*0008*/ 	.word	0x00000012


	//----- nvinfo : EIATTR_MIN_STACK_SIZE
	.align		4
.L_3:
        /*000c*/ 	.byte	0x04, 0x12
        /*000e*/ 	.short	(.L_5 - .L_4)
	.align		4
.L_4:
        /*0010*/ 	.word	index@(triton_poi_fused__native_batch_norm_legit_no_training_32)
        /*0014*/ 	.word	0x00000000


	//----- nvinfo : EIATTR_FRAME_SIZE
	.align		4
.L_5:
        /*0018*/ 	.byte	0x04, 0x11
        /*001a*/ 	.short	(.L_7 - .L_6)
	.align		4
.L_6:
        /*001c*/ 	.word	index@(triton_poi_fused__native_batch_norm_legit_no_training_32)
        /*0020*/ 	.word	0x00000000


	//----- nvinfo : EIATTR_MIN_STACK_SIZE
	.align		4
.L_7:
        /*0024*/ 	.byte	0x04, 0x12
        /*0026*/ 	.short	(.L_9 - .L_8)
	.align		4
.L_8:
        /*0028*/ 	.word	index@(triton_poi_fused__native_batch_norm_legit_no_training_32)
        /*002c*/ 	.word	0x00000000
.L_9:


//--------------------- .nv.info.triton_poi_fused__native_batch_norm_legit_no_training_32 --------------------------
	.section	.nv.info.triton_poi_fused__native_batch_norm_legit_no_training_32,"",@"SHT_CUDA_INFO"
	.sectionflags	@""
	.align	4


	//----- nvinfo : EIATTR_CUDA_API_VERSION
	.align		4
        /*0000*/ 	.byte	0x04, 0x37
        /*0002*/ 	.short	(.L_11 - .L_10)
.L_10:
        /*0004*/ 	.word	0x0000007c


	//----- nvinfo : EIATTR_KPARAM_INFO
	.align		4
.L_11:
        /*0008*/ 	.byte	0x04, 0x17
        /*000a*/ 	.short	(.L_13 - .L_12)
.L_12:
        /*000c*/ 	.word	0x00000000
        /*0010*/ 	.short	0x0006
        /*0012*/ 	.short	0x0030
        /*0014*/ 	.byte	0x00, 0xf0, 0x11, 0x00


	//----- nvinfo : EIATTR_KPARAM_INFO
	.align		4
.L_13:
        /*0018*/ 	.byte	0x04, 0x17
        /*001a*/ 	.short	(.L_15 - .L_14)
.L_14:
        /*001c*/ 	.word	0x00000000
        /*0020*/ 	.short	0x0005
        /*0022*/ 	.short	0x0028
        /*0024*/ 	.byte	0x00, 0xf4, 0x21, 0x00


	//----- nvinfo : EIATTR_KPARAM_INFO
	.align		4
.L_15:
        /*0028*/ 	.byte	0x04, 0x17
        /*002a*/ 	.short	(.L_17 - .L_16)
.L_16:
        /*002c*/ 	.word	0x00000000
        /*0030*/ 	.short	0x0004
        /*0032*/ 	.short	0x0020
        /*0034*/ 	.byte	0x00, 0xf4, 0x21, 0x00


	//----- nvinfo : EIATTR_KPARAM_INFO
	.align		4
.L_17:
        /*0038*/ 	.byte	0x04, 0x17
        /*003a*/ 	.short	(.L_19 - .L_18)
.L_18:
        /*003c*/ 	.word	0x00000000
        /*0040*/ 	.short	0x0003
        /*0042*/ 	.short	0x0018
        /*0044*/ 	.byte	0x00, 0xf4, 0x21, 0x00


	//----- nvinfo : EIATTR_KPARAM_INFO
	.align		4
.L_19:
        /*0048*/ 	.byte	0x04, 0x17
        /*004a*/ 	.short	(.L_21 - .L_20)
.L_20:
        /*004c*/ 	.word	0x00000000
        /*0050*/ 	.short	0x0002
        /*0052*/ 	.short	0x0010
        /*0054*/ 	.byte	0x00, 0xf4, 0x21, 0x00


	//----- nvinfo : EIATTR_KPARAM_INFO
	.align		4
.L_21:
        /*0058*/ 	.byte	0x04, 0x17
        /*005a*/ 	.short	(.L_23 - .L_22)
.L_22:
        /*005c*/ 	.word	0x00000000
        /*0060*/ 	.short	0x0001
        /*0062*/ 	.short	0x0008
        /*0064*/ 	.byte	0x00, 0xf4, 0x21, 0x00


	//----- nvinfo : EIATTR_KPARAM_INFO
	.align		4
.L_23:
        /*0068*/ 	.byte	0x04, 0x17
        /*006a*/ 	.short	(.L_25 - .L_24)
.L_24:
        /*006c*/ 	.word	0x00000000
        /*0070*/ 	.short	0x0000
        /*0072*/ 	.short	0x0000
        /*0074*/ 	.byte	0x00, 0xf4, 0x21, 0x00


	//----- nvinfo : EIATTR_SPARSE_MMA_MASK
	.align		4
.L_25:
        /*0078*/ 	.byte	0x03, 0x50
        /*007a*/ 	.short	0x0000


	//----- nvinfo : EIATTR_MAXREG_COUNT
	.align		4
        /*007c*/ 	.byte	0x03, 0x1b
        /*007e*/ 	.short	0x00ff


	//----- nvinfo : EIATTR_EXIT_INSTR_OFFSETS
	.align		4
        /*0080*/ 	.byte	0x04, 0x1c
        /*0082*/ 	.short	(.L_27 - .L_26)


	//   ....[0]....
.L_26:
        /*0084*/ 	.word	0x000002e0


	//   ....[1]....
        /*0088*/ 	.word	0x00000300


	//----- nvinfo : EIATTR_REQNTID
	.align		4
.L_27:
        /*008c*/ 	.byte	0x04, 0x10
        /*008e*/ 	.short	(.L_29 - .L_28)
.L_28:
        /*0090*/ 	.word	0x00000080
        /*0094*/ 	.word	0x00000001
        /*0098*/ 	.word	0x00000001


	//----- nvinfo : EIATTR_CBANK_PARAM_SIZE
	.align		4
.L_29:
        /*009c*/ 	.byte	0x03, 0x19
        /*009e*/ 	.short	0x0034


	//----- nvinfo : EIATTR_PARAM_CBANK
	.align		4
        /*00a0*/ 	.byte	0x04, 0x0a
        /*00a2*/ 	.short	(.L_31 - .L_30)
	.align		4
.L_30:
        /*00a4*/ 	.word	index@(.nv.constant0.triton_poi_fused__native_batch_norm_legit_no_training_32)
        /*00a8*/ 	.short	0x0210
        /*00aa*/ 	.short	0x0034


	//----- nvinfo : EIATTR_SW_WAR
	.align		4
.L_31:
        /*00ac*/ 	.byte	0x04, 0x36
        /*00ae*/ 	.short	(.L_33 - .L_32)
.L_32:
        /*00b0*/ 	.word	0x00000008
.L_33:


//--------------------- .nv.callgraph             --------------------------
	.section	.nv.callgraph,"",@"SHT_CUDA_CALLGRAPH"
	.align	4
	.sectionentsize	8
	.align		4
        /*0000*/ 	.word	0x00000000
	.align		4
        /*0004*/ 	.word	0xffffffff
	.align		4
        /*0008*/ 	.word	0x00000000
	.align		4
        /*000c*/ 	.word	0xfffffffe
	.align		4
        /*0010*/ 	.word	0x00000000
	.align		4
        /*0014*/ 	.word	0xfffffffd
	.align		4
        /*0018*/ 	.word	0x00000000
	.align		4
        /*001c*/ 	.word	0xfffffffc


//--------------------- .nv.constant4             --------------------------
	.section	.nv.constant4,"a",@progbits
	.align	8
	.align		8
.nv.constant4:
        /*0000*/ 	.dword	_$_str
	.align		8
        /*0008*/ 	.dword	_$_str_$_2


//--------------------- .text.triton_poi_fused__native_batch_norm_legit_no_training_32 --------------------------
	.section	.text.triton_poi_fused__native_batch_norm_legit_no_training_32,"ax",@progbits
	.align	128
        .global         triton_poi_fused__native_batch_norm_legit_no_training_32
        .type           triton_poi_fused__native_batch_norm_legit_no_training_32,@function
        .size           triton_poi_fused__native_batch_norm_legit_no_training_32,(.L_x_1 - triton_poi_fused__native_batch_norm_legit_no_training_32)
        .other          triton_poi_fused__native_batch_norm_legit_no_training_32,@"STO_CUDA_ENTRY STV_DEFAULT"
triton_poi_fused__native_batch_norm_legit_no_training_32:
.text.triton_poi_fused__native_batch_norm_legit_no_training_32:
[----:B------:R-:W0:Y:S01]  /*0000*/  LDC R1, c[0x0][0x28] ;  /* 0x00000a00ff017b82 */ /* 0x000e220000000800 */
[----:B------:R-:W1:Y:S07]  /*0010*/  S2R R0, SR_TID.X ;  /* 0x0000000000007919 */ /* 0x000e6e0000002100 */
[----:B------:R-:W2:Y:S01]  /*0020*/  LDC.64 R8, c[0x0][0x220] ;  /* 0x00008800ff087b82 */ /* 0x000ea20000000a00 */
[----:B------:R-:W-:Y:S01]  /*0030*/  HFMA2.MMA R14, -RZ, RZ, 0, 0 ;  /* 0x00000000ff0e7435 */ /* 0x000fe200000001ff */
[----:B------:R-:W-:Y:S01]  /*0040*/  ULDC.64 UR4, c[0x0][0x208] ;  /* 0x0000820000047ab9 */ /* 0x000fe20000000a00 */
[----:B------:R-:W3:Y:S05]  /*0050*/  S2R R3, SR_CTAID.X ;  /* 0x0000000000037919 */ /* 0x000eea0000002500 */
[----:B------:R-:W4:Y:S08]  /*0060*/  LDC.64 R4, c[0x0][0x210] ;  /* 0x00008400ff047b82 */ /* 0x000f300000000a00 */
[----:B------:R-:W5:Y:S08]  /*0070*/  LDC.64 R6, c[0x0][0x218] ;  /* 0x00008600ff067b82 */ /* 0x000f700000000a00 */
[----:B------:R-:W5:Y:S01]  /*0080*/  LDC.64 R10, c[0x0][0x228] ;  /* 0x00008a00ff0a7b82 */ /* 0x000f620000000a00 */
[----:B-1----:R-:W-:-:S07]  /*0090*/  LOP3.LUT R0, R0, 0x7f, RZ, 0xc0, !PT ;  /* 0x0000007f00007812 */ /* 0x002fce00078ec0ff */
[----:B------:R-:W1:Y:S01]  /*00a0*/  LDC.64 R12, c[0x0][0x230] ;  /* 0x00008c00ff0c7b82 */ /* 0x000e620000000a00 */
[----:B---3--:R-:W-:Y:S02]  /*00b0*/  SHF.R.S32.HI R2, RZ, 0x18, R3 ;  /* 0x00000018ff027819 */ /* 0x008fe40000011403 */
[----:B------:R-:W-:Y:S02]  /*00c0*/  LEA R0, R3, R0, 0x7 ;  /* 0x0000000003007211 */ /* 0x000fe400078e38ff */
[----:B------:R-:W-:Y:S02]  /*00d0*/  SGXT R3, R2, 0x1 ;  /* 0x000000010203781a */ /* 0x000fe40000000200 */
[----:B------:R-:W-:Y:S02]  /*00e0*/  ISETP.GE.AND P2, PT, R0, 0x800, PT ;  /* 0x000008000000780c */ /* 0x000fe40003f46270 */
[----:B------:R-:W-:-:S04]  /*00f0*/  LEA.HI R3, R3, R0, RZ, 0x9 ;  /* 0x0000000003037211 */ /* 0x000fc800078f48ff */
[----:B------:R-:W-:-:S04]  /*0100*/  LOP3.LUT R3, R3, 0xfffffe00, RZ, 0xc0, !PT ;  /* 0xfffffe0003037812 */ /* 0x000fc800078ec0ff */
[----:B------:R-:W-:-:S05]  /*0110*/  IADD3 R15, R0, -R3, RZ ;  /* 0x80000003000f7210 */ /* 0x000fca0007ffe0ff */
[----:B--2---:R-:W-:-:S05]  /*0120*/  IMAD.WIDE R8, R15, 0x4, R8 ;  /* 0x000000040f087825 */ /* 0x004fca00078e0208 */
[----:B------:R2:W3:Y:S01]  /*0130*/  @!P2 LDG.E.EL R14, desc[UR4][R8.64] ;  /* 0x00000004080ea981 */ /* 0x0004e2000c2e1900 */
[----:B------:R-:W-:Y:S01]  /*0140*/  CS2R R2, SRZ ;  /* 0x0000000000027805 */ /* 0x000fe2000001ff00 */
[----:B----4-:R-:W-:-:S04]  /*0150*/  IMAD.WIDE R4, R0, 0x4, R4 ;  /* 0x0000000400047825 */ /* 0x010fc800078e0204 */
[C---:B-----5:R-:W-:Y:S01]  /*0160*/  IMAD.WIDE R6, R15.reuse, 0x4, R6 ;  /* 0x000000040f067825 */ /* 0x060fe200078e0206 */
[----:B------:R4:W5:Y:S03]  /*0170*/  @!P2 LDG.E R2, desc[UR4][R4.64] ;  /* 0x000000040402a981 */ /* 0x000966000c1e1900 */
[C---:B0-2---:R-:W-:Y:S01]  /*0180*/  IMAD.WIDE R8, R15.reuse, 0x4, R10 ;  /* 0x000000040f087825 */ /* 0x045fe200078e020a */
[----:B------:R0:W5:Y:S03]  /*0190*/  @!P2 LDG.E.EL R3, desc[UR4][R6.64] ;  /* 0x000000040603a981 */ /* 0x000166000c2e1900 */
[----:B-1----:R-:W-:Y:S01]  /*01a0*/  IMAD.WIDE R10, R15, 0x4, R12 ;  /* 0x000000040f0a7825 */ /* 0x002fe200078e020c */
[----:B------:R-:W-:Y:S01]  /*01b0*/  CS2R R12, SRZ ;  /* 0x00000000000c7805 */ /* 0x000fe2000001ff00 */
[----:B----4-:R-:W1:Y:S05]  /*01c0*/  LDC.64 R4, c[0x0][0x238] ;  /* 0x00008e00ff047b82 */ /* 0x010e6a0000000a00 */
[----:B------:R-:W2:Y:S04]  /*01d0*/  @!P2 LDG.E.EL R12, desc[UR4][R8.64] ;  /* 0x00000004080ca981 */ /* 0x000ea8000c2e1900 */
[----:B------:R-:W2:Y:S01]  /*01e0*/  @!P2 LDG.E.EL R13, desc[UR4][R10.64] ;  /* 0x000000040a0da981 */ /* 0x000ea2000c2e1900 */
[----:B0-----:R-:W-:Y:S01]  /*01f0*/  MOV R6, 0x3e800000 ;  /* 0x3e80000000067802 */ /* 0x001fe20000000f00 */
[----:B---3--:R-:W-:-:S04]  /*0200*/  FADD R14, R14, 9.9999997473787516356e-06 ;  /* 0x3727c5ac0e0e7421 */ /* 0x008fc80000000000 */
[----:B------:R-:W0:Y:S01]  /*0210*/  MUFU.SQRT R15, R14 ;  /* 0x0000000e000f7308 */ /* 0x000e220000002000 */
[----:B-----5:R-:W-:Y:S01]  /*0220*/  FADD R2, -R3, R2 ;  /* 0x0000000203027221 */ /* 0x020fe20000000100 */
[C---:B0-----:R-:W-:Y:S02]  /*0230*/  FSETP.GT.AND P0, PT, R15.reuse, 8.50705917302346158658e+37, PT ;  /* 0x7e8000000f00780b */ /* 0x041fe40003f04000 */
[----:B------:R-:W-:Y:S02]  /*0240*/  FSETP.GEU.AND P1, PT, R15, 1.175494350822287508e-38, PT ;  /* 0x008000000f00780b */ /* 0x000fe40003f2e000 */
[----:B------:R-:W-:-:S09]  /*0250*/  FSEL R6, R6, 1, P0 ;  /* 0x3f80000006067808 */ /* 0x000fd20000000000 */
[----:B------:R-:W-:Y:S02]  /*0260*/  @P0 FMUL R15, R15, 0.25 ;  /* 0x3e8000000f0f0820 */ /* 0x000fe40000400000 */
[----:B------:R-:W-:Y:S02]  /*0270*/  @!P1 FMUL R6, R6, 16777216 ;  /* 0x4b80000006069820 */ /* 0x000fe40000400000 */
[----:B------:R-:W-:-:S06]  /*0280*/  @!P1 FMUL R15, R15, 16777216 ;  /* 0x4b8000000f0f9820 */ /* 0x000fcc0000400000 */
[----:B------:R-:W0:Y:S02]  /*0290*/  MUFU.RCP R15, R15 ;  /* 0x0000000f000f7308 */ /* 0x000e240000001000 */
[----:B0-----:R-:W-:-:S04]  /*02a0*/  FMUL R3, R15, R6 ;  /* 0x000000060f037220 */ /* 0x001fc80000400000 */
[----:B------:R-:W-:Y:S01]  /*02b0*/  FMUL R6, R2, R3 ;  /* 0x0000000302067220 */ /* 0x000fe20000400000 */
[----:B-1----:R-:W-:-:S04]  /*02c0*/  IMAD.WIDE R2, R0, 0x4, R4 ;  /* 0x0000000400027825 */ /* 0x002fc800078e0204 */
[----:B--2---:R-:W-:Y:S01]  /*02d0*/  FFMA R13, R6, R12, R13 ;  /* 0x0000000c060d7223 */ /* 0x004fe2000000000d */
[----:B------:R-:W-:Y:S06]  /*02e0*/  @P2 EXIT ;  /* 0x000000000000294d */ /* 0x000fec0003800000 */
[----:B------:R-:W-:Y:S01]  /*02f0*/  STG.E desc[UR4][R2.64], R13 ;  /* 0x0000000d02007986 */ /* 0x000fe2000c101904 */
[----:B------:R-:W-:Y:S05]  /*0300*/  EXIT ;  /* 0x000000000000794d */ /* 0x000fea0003800000 */
.L_x_0:
[----:B------:R-:W-:-:S00]  /*0310*/  BRA `(.L_x_0) ;  /* 0xfffffffc00fc7947 */ /* 0x000fc0000383ffff */
[----:B------:R-:W-:-:S00]  /*0320*/  NOP ;  /* 0x0000000000007918 */ /* 0x000fc00000000000 */
        /* <DEDUP_REMOVED lines=13> */
.L_x_1:


//--------------------- .nv.global.init           --------------------------
	.section	.nv.global.init,"aw",@progbits
.nv.global.init:
	.type		_$_str,@object
	.size		_$_str,(_$_str_$_2 - _$_str)
_$_str:
        /*0000*/ 	.byte	0x5f, 0x5f, 0x43, 0x55, 0x44, 0x41, 0x5f, 0x46, 0x54, 0x5a, 0x00
	.type		_$_str_$_2,@object
	.size		_$_str_$_2,(.L_1 - _$_str_$_2)
_$_str_$_2:
        /*000b*/ 	.byte	0x5f, 0x5f, 0x43, 0x55, 0x44, 0x41, 0x5f, 0x50, 0x52, 0x45, 0x43, 0x5f, 0x53, 0x51, 0x52, 0x54
        /*001b*/ 	.byte	0x00
.L_1:


//--------------------- .nv.constant0.triton_poi_fused__native_batch_norm_legit_no_training_32 --------------------------
	.section	.nv.constant0.triton_poi_fused__native_batch_norm_legit_no_training_32,"a",@progbits
	.sectionflags	@""
	.align	4
.nv.constant0.triton_poi_fused__native_batch_norm_legit_no_training_32:
	.zero		580
